//
// Generated by NVIDIA NVVM Compiler
//
// Compiler Build ID: CL-36424714
// Cuda compilation tools, release 13.0, V13.0.88
// Based on NVVM 20.0.0
//

.version 9.0
.target sm_100
.address_size 64

	// .globl	_Z38reduce_sum_poor_gmem_multiblock_kernelPfS_
// _ZZ38reduce_sum_segmented_multiblock_kernelPfS_E7input_s has been demoted
// _ZZ48reduce_sum_segmented_coarsened_multiblock_kernelPfS_E7input_s has been demoted

.visible .entry _Z38reduce_sum_poor_gmem_multiblock_kernelPfS_(
	.param .u64 .ptr .align 1 _Z38reduce_sum_poor_gmem_multiblock_kernelPfS__param_0,
	.param .u64 .ptr .align 1 _Z38reduce_sum_poor_gmem_multiblock_kernelPfS__param_1
)
{
	.reg .pred 	%p<4>;
	.reg .b32 	%r<15>;
	.reg .b32 	%f<6>;
	.reg .b64 	%rd<11>;

	ld.param.u64 	%rd4, [_Z38reduce_sum_poor_gmem_multiblock_kernelPfS__param_0];
	ld.param.u64 	%rd3, [_Z38reduce_sum_poor_gmem_multiblock_kernelPfS__param_1];
	cvta.to.global.u64 	%rd1, %rd4;
	mov.u32 	%r1, %ntid.x;
	mov.u32 	%r8, %ctaid.x;
	mul.lo.s32 	%r9, %r1, %r8;
	shl.b32 	%r2, %r9, 1;
	mov.u32 	%r3, %tid.x;
	shl.b32 	%r10, %r3, 1;
	add.s32 	%r4, %r2, %r10;
	mul.wide.u32 	%rd5, %r4, 4;
	add.s64 	%rd2, %rd1, %rd5;
	mov.b32 	%r14, 1;
$L__BB0_1:
	add.s32 	%r11, %r14, -1;
	and.b32  	%r12, %r11, %r3;
	setp.ne.s32 	%p1, %r12, 0;
	@%p1 bra 	$L__BB0_3;
	add.s32 	%r13, %r14, %r4;
	mul.wide.u32 	%rd6, %r13, 4;
	add.s64 	%rd7, %rd1, %rd6;
	ld.global.f32 	%f1, [%rd7];
	ld.global.f32 	%f2, [%rd2];
	add.f32 	%f3, %f1, %f2;
	st.global.f32 	[%rd2], %f3;
$L__BB0_3:
	bar.sync 	0;
	shl.b32 	%r14, %r14, 1;
	setp.le.u32 	%p2, %r14, %r1;
	@%p2 bra 	$L__BB0_1;
	setp.ne.s32 	%p3, %r3, 0;
	@%p3 bra 	$L__BB0_6;
	mul.wide.u32 	%rd8, %r2, 4;
	add.s64 	%rd9, %rd1, %rd8;
	ld.global.f32 	%f4, [%rd9];
	cvta.to.global.u64 	%rd10, %rd3;
	atom.global.add.f32 	%f5, [%rd10], %f4;
$L__BB0_6:
	ret;

}
	// .globl	_Z42reduce_sum_improved_gmem_multiblock_kernelPfS_
.visible .entry _Z42reduce_sum_improved_gmem_multiblock_kernelPfS_(
	.param .u64 .ptr .align 1 _Z42reduce_sum_improved_gmem_multiblock_kernelPfS__param_0,
	.param .u64 .ptr .align 1 _Z42reduce_sum_improved_gmem_multiblock_kernelPfS__param_1
)
{
	.reg .pred 	%p<4>;
	.reg .b32 	%r<11>;
	.reg .b32 	%f<6>;
	.reg .b64 	%rd<11>;

	ld.param.u64 	%rd4, [_Z42reduce_sum_improved_gmem_multiblock_kernelPfS__param_0];
	ld.param.u64 	%rd3, [_Z42reduce_sum_improved_gmem_multiblock_kernelPfS__param_1];
	cvta.to.global.u64 	%rd1, %rd4;
	mov.u32 	%r10, %ntid.x;
	mov.u32 	%r7, %ctaid.x;
	mul.lo.s32 	%r8, %r10, %r7;
	shl.b32 	%r2, %r8, 1;
	mov.u32 	%r3, %tid.x;
	add.s32 	%r4, %r2, %r3;
	mul.wide.u32 	%rd5, %r4, 4;
	add.s64 	%rd2, %rd1, %rd5;
$L__BB1_1:
	setp.ge.u32 	%p1, %r3, %r10;
	@%p1 bra 	$L__BB1_3;
	add.s32 	%r9, %r10, %r4;
	mul.wide.u32 	%rd6, %r9, 4;
	add.s64 	%rd7, %rd1, %rd6;
	ld.global.f32 	%f1, [%rd7];
	ld.global.f32 	%f2, [%rd2];
	add.f32 	%f3, %f1, %f2;
	st.global.f32 	[%rd2], %f3;
$L__BB1_3:
	bar.sync 	0;
	shr.u32 	%r6, %r10, 1;
	setp.gt.u32 	%p2, %r10, 1;
	mov.u32 	%r10, %r6;
	@%p2 bra 	$L__BB1_1;
	setp.ne.s32 	%p3, %r3, 0;
	@%p3 bra 	$L__BB1_6;
	mul.wide.u32 	%rd8, %r2, 4;
	add.s64 	%rd9, %rd1, %rd8;
	ld.global.f32 	%f4, [%rd9];
	cvta.to.global.u64 	%rd10, %rd3;
	atom.global.add.f32 	%f5, [%rd10], %f4;
$L__BB1_6:
	ret;

}
	// .globl	_Z38reduce_sum_segmented_multiblock_kernelPfS_
.visible .entry _Z38reduce_sum_segmented_multiblock_kernelPfS_(
	.param .u64 .ptr .align 1 _Z38reduce_sum_segmented_multiblock_kernelPfS__param_0,
	.param .u64 .ptr .align 1 _Z38reduce_sum_segmented_multiblock_kernelPfS__param_1
)
{
	.reg .pred 	%p<5>;
	.reg .b32 	%r<16>;
	.reg .b32 	%f<9>;
	.reg .b64 	%rd<9>;
	// demoted variable
	.shared .align 4 .b8 _ZZ38reduce_sum_segmented_multiblock_kernelPfS_E7input_s[4096];
	ld.param.u64 	%rd2, [_Z38reduce_sum_segmented_multiblock_kernelPfS__param_0];
	ld.param.u64 	%rd1, [_Z38reduce_sum_segmented_multiblock_kernelPfS__param_1];
	cvta.to.global.u64 	%rd3, %rd2;
	mov.u32 	%r15, %ntid.x;
	mov.u32 	%r6, %ctaid.x;
	mul.lo.s32 	%r7, %r15, %r6;
	shl.b32 	%r8, %r7, 1;
	mov.u32 	%r2, %tid.x;
	add.s32 	%r9, %r8, %r2;
	mul.wide.u32 	%rd4, %r9, 4;
	add.s64 	%rd5, %rd3, %rd4;
	ld.global.f32 	%f1, [%rd5];
	add.s32 	%r10, %r9, 1024;
	mul.wide.u32 	%rd6, %r10, 4;
	add.s64 	%rd7, %rd3, %rd6;
	ld.global.f32 	%f2, [%rd7];
	add.f32 	%f3, %f1, %f2;
	shl.b32 	%r11, %r2, 2;
	mov.u32 	%r12, _ZZ38reduce_sum_segmented_multiblock_kernelPfS_E7input_s;
	add.s32 	%r3, %r12, %r11;
	st.shared.f32 	[%r3], %f3;
	setp.lt.u32 	%p1, %r15, 2;
	@%p1 bra 	$L__BB2_4;
$L__BB2_1:
	shr.u32 	%r5, %r15, 1;
	bar.sync 	0;
	setp.ge.u32 	%p2, %r2, %r5;
	@%p2 bra 	$L__BB2_3;
	shl.b32 	%r13, %r5, 2;
	add.s32 	%r14, %r3, %r13;
	ld.shared.f32 	%f4, [%r14];
	ld.shared.f32 	%f5, [%r3];
	add.f32 	%f6, %f4, %f5;
	st.shared.f32 	[%r3], %f6;
$L__BB2_3:
	setp.gt.u32 	%p3, %r15, 3;
	mov.u32 	%r15, %r5;
	@%p3 bra 	$L__BB2_1;
$L__BB2_4:
	setp.ne.s32 	%p4, %r2, 0;
	@%p4 bra 	$L__BB2_6;
	ld.shared.f32 	%f7, [_ZZ38reduce_sum_segmented_multiblock_kernelPfS_E7input_s];
	cvta.to.global.u64 	%rd8, %rd1;
	atom.global.add.f32 	%f8, [%rd8], %f7;
$L__BB2_6:
	ret;

}
	// .globl	_Z48reduce_sum_segmented_coarsened_multiblock_kernelPfS_
.visible .entry _Z48reduce_sum_segmented_coarsened_multiblock_kernelPfS_(
	.param .u64 .ptr .align 1 _Z48reduce_sum_segmented_coarsened_multiblock_kernelPfS__param_0,
	.param .u64 .ptr .align 1 _Z48reduce_sum_segmented_coarsened_multiblock_kernelPfS__param_1
)
{
	.reg .pred 	%p<5>;
	.reg .b32 	%r<18>;
	.reg .b32 	%f<13>;
	.reg .b64 	%rd<13>;
	// demoted variable
	.shared .align 4 .b8 _ZZ48reduce_sum_segmented_coarsened_multiblock_kernelPfS_E7input_s[2048];
	ld.param.u64 	%rd2, [_Z48reduce_sum_segmented_coarsened_multiblock_kernelPfS__param_0];
	ld.param.u64 	%rd1, [_Z48reduce_sum_segmented_coarsened_multiblock_kernelPfS__param_1];
	cvta.to.global.u64 	%rd3, %rd2;
	mov.u32 	%r17, %ntid.x;
	mov.u32 	%r6, %ctaid.x;
	mul.lo.s32 	%r7, %r17, %r6;
	shl.b32 	%r8, %r7, 2;
	mov.u32 	%r2, %tid.x;
	add.s32 	%r9, %r8, %r2;
	mul.wide.u32 	%rd4, %r9, 4;
	add.s64 	%rd5, %rd3, %rd4;
	ld.global.f32 	%f1, [%rd5];
	add.s32 	%r10, %r9, 512;
	mul.wide.u32 	%rd6, %r10, 4;
	add.s64 	%rd7, %rd3, %rd6;
	ld.global.f32 	%f2, [%rd7];
	add.f32 	%f3, %f1, %f2;
	add.s32 	%r11, %r9, 1024;
	mul.wide.u32 	%rd8, %r11, 4;
	add.s64 	%rd9, %rd3, %rd8;
	ld.global.f32 	%f4, [%rd9];
	add.f32 	%f5, %f3, %f4;
	add.s32 	%r12, %r9, 1536;
	mul.wide.u32 	%rd10, %r12, 4;
	add.s64 	%rd11, %rd3, %rd10;
	ld.global.f32 	%f6, [%rd11];
	add.f32 	%f7, %f5, %f6;
	shl.b32 	%r13, %r2, 2;
	mov.u32 	%r14, _ZZ48reduce_sum_segmented_coarsened_multiblock_kernelPfS_E7input_s;
	add.s32 	%r3, %r14, %r13;
	st.shared.f32 	[%r3], %f7;
	setp.lt.u32 	%p1, %r17, 2;
	@%p1 bra 	$L__BB3_4;
$L__BB3_1:
	shr.u32 	%r5, %r17, 1;
	bar.sync 	0;
	setp.ge.u32 	%p2, %r2, %r5;
	@%p2 bra 	$L__BB3_3;
	shl.b32 	%r15, %r5, 2;
	add.s32 	%r16, %r3, %r15;
	ld.shared.f32 	%f8, [%r16];
	ld.shared.f32 	%f9, [%r3];
	add.f32 	%f10, %f8, %f9;
	st.shared.f32 	[%r3], %f10;
$L__BB3_3:
	setp.gt.u32 	%p3, %r17, 3;
	mov.u32 	%r17, %r5;
	@%p3 bra 	$L__BB3_1;
$L__BB3_4:
	setp.ne.s32 	%p4, %r2, 0;
	@%p4 bra 	$L__BB3_6;
	ld.shared.f32 	%f11, [_ZZ48reduce_sum_segmented_coarsened_multiblock_kernelPfS_E7input_s];
	cvta.to.global.u64 	%rd12, %rd1;
	atom.global.add.f32 	%f12, [%rd12], %f11;
$L__BB3_6:
	ret;

}


// ===== COMPILED SASS (sm_100) =====

	.target	sm_100

	.elftype	@"ET_EXEC"


//--------------------- .note.nv.tkinfo           --------------------------
	.section	.note.nv.tkinfo,"",@"SHT_NOTE"
	.sectionflags	@"SHF_NOTE_NV_TKINFO"
	.tkinfo
        /*0018*/ 	.word	0x00000002
        /*0030*/ 	.string	""
        /*0030*/ 	.string	"ptxas"
        /*0030*/ 	.string	"Cuda compilation tools, release 13.0, V13.0.88"
        /*0030*/ 	.string	"Build cuda_13.0.r13.0/compiler.36424714_0"
        /*0030*/ 	.string	"-arch sm_100 -m 64 "



//--------------------- .note.nv.cuinfo           --------------------------
	.section	.note.nv.cuinfo,"",@"SHT_NOTE"
	.sectionflags	@"SHF_NOTE_NV_CUINFO"
        /*0018*/ 	.short	0x0002
        /*001a*/ 	.short	0x0064
        /*001c*/ 	.short	0x0082
	.zero		2


//--------------------- .nv.info                  --------------------------
	.section	.nv.info,"",@"SHT_CUDA_INFO"
	.align	4


	//----- nvinfo : EIATTR_REGCOUNT
	.align		4
        /*0000*/ 	.byte	0x04, 0x2f
        /*0002*/ 	.short	(.L_1 - .L_0)
	.align		4
.L_0:
        /*0004*/ 	.word	index@(_Z38reduce_sum_poor_gmem_multiblock_kernelPfS_)
        /*0008*/ 	.word	0x00000010


	//----- nvinfo : EIATTR_FRAME_SIZE
	.align		4
.L_1:
        /*000c*/ 	.byte	0x04, 0x11
        /*000e*/ 	.short	(.L_3 - .L_2)
	.align		4
.L_2:
        /*0010*/ 	.word	index@(_Z38reduce_sum_poor_gmem_multiblock_kernelPfS_)
        /*0014*/ 	.word	0x00000000


	//----- nvinfo : EIATTR_REGCOUNT
	.align		4
.L_3:
        /*0018*/ 	.byte	0x04, 0x2f
        /*001a*/ 	.short	(.L_5 - .L_4)
	.align		4
.L_4:
        /*001c*/ 	.word	index@(_Z42reduce_sum_improved_gmem_multiblock_kernelPfS_)
        /*0020*/ 	.word	0x00000010


	//----- nvinfo : EIATTR_FRAME_SIZE
	.align		4
.L_5:
        /*0024*/ 	.byte	0x04, 0x11
        /*0026*/ 	.short	(.L_7 - .L_6)
	.align		4
.L_6:
        /*0028*/ 	.word	index@(_Z42reduce_sum_improved_gmem_multiblock_kernelPfS_)
        /*002c*/ 	.word	0x00000000


	//----- nvinfo : EIATTR_REGCOUNT
	.align		4
.L_7:
        /*0030*/ 	.byte	0x04, 0x2f
        /*0032*/ 	.short	(.L_9 - .L_8)
	.align		4
.L_8:
        /*0034*/ 	.word	index@(_Z38reduce_sum_segmented_multiblock_kernelPfS_)
        /*0038*/ 	.word	0x0000000c


	//----- nvinfo : EIATTR_FRAME_SIZE
	.align		4
.L_9:
        /*003c*/ 	.byte	0x04, 0x11
        /*003e*/ 	.short	(.L_11 - .L_10)
	.align		4
.L_10:
        /*0040*/ 	.word	index@(_Z38reduce_sum_segmented_multiblock_kernelPfS_)
        /*0044*/ 	.word	0x00000000


	//----- nvinfo : EIATTR_REGCOUNT
	.align		4
.L_11:
        /*0048*/ 	.byte	0x04, 0x2f
        /*004a*/ 	.short	(.L_13 - .L_12)
	.align		4
.L_12:
        /*004c*/ 	.word	index@(_Z48reduce_sum_segmented_coarsened_multiblock_kernelPfS_)
        /*0050*/ 	.word	0x00000010


	//----- nvinfo : EIATTR_FRAME_SIZE
	.align		4
.L_13:
        /*0054*/ 	.byte	0x04, 0x11
        /*0056*/ 	.short	(.L_15 - .L_14)
	.align		4
.L_14:
        /*0058*/ 	.word	index@(_Z48reduce_sum_segmented_coarsened_multiblock_kernelPfS_)
        /*005c*/ 	.word	0x00000000


	//----- nvinfo : EIATTR_MIN_STACK_SIZE
	.align		4
.L_15:
        /*0060*/ 	.byte	0x04, 0x12
        /*0062*/ 	.short	(.L_17 - .L_16)
	.align		4
.L_16:
        /*0064*/ 	.word	index@(_Z48reduce_sum_segmented_coarsened_multiblock_kernelPfS_)
        /*0068*/ 	.word	0x00000000


	//----- nvinfo : EIATTR_MIN_STACK_SIZE
	.align		4
.L_17:
        /*006c*/ 	.byte	0x04, 0x12
        /*006e*/ 	.short	(.L_19 - .L_18)
	.align		4
.L_18:
        /*0070*/ 	.word	index@(_Z38reduce_sum_segmented_multiblock_kernelPfS_)
        /*0074*/ 	.word	0x00000000


	//----- nvinfo : EIATTR_MIN_STACK_SIZE
	.align		4
.L_19:
        /*0078*/ 	.byte	0x04, 0x12
        /*007a*/ 	.short	(.L_21 - .L_20)
	.align		4
.L_20:
        /*007c*/ 	.word	index@(_Z42reduce_sum_improved_gmem_multiblock_kernelPfS_)
        /*0080*/ 	.word	0x00000000


	//----- nvinfo : EIATTR_MIN_STACK_SIZE
	.align		4
.L_21:
        /*0084*/ 	.byte	0x04, 0x12
        /*0086*/ 	.short	(.L_23 - .L_22)
	.align		4
.L_22:
        /*0088*/ 	.word	index@(_Z38reduce_sum_poor_gmem_multiblock_kernelPfS_)
        /*008c*/ 	.word	0x00000000
.L_23:


//--------------------- .nv.compat                --------------------------
	.section	.nv.compat,"",@"SHT_CUDA_COMPAT_INFO"
	.align	4
        /*0000*/ 	.byte	0x02, 0x09, 0x00, 0x00, 0x02, 0x02, 0x01, 0x00, 0x02, 0x05, 0x05, 0x00, 0x03, 0x07, 0x01, 0x01
        /*0010*/ 	.byte	0x02, 0x03, 0x00, 0x00, 0x02, 0x06, 0x01, 0x00, 0x04, 0x0b, 0x08, 0x00, 0x09, 0x00, 0x00, 0x00
        /*0020*/ 	.byte	0x00, 0x00, 0x00, 0x00


//--------------------- .nv.info._Z48reduce_sum_segmented_coarsened_multiblock_kernelPfS_ --------------------------
	.section	.nv.info._Z48reduce_sum_segmented_coarsened_multiblock_kernelPfS_,"",@"SHT_CUDA_INFO"
	.sectionflags	@""
	.align	4


	//----- nvinfo : EIATTR_CUDA_API_VERSION
	.align		4
        /*0000*/ 	.byte	0x04, 0x37
        /*0002*/ 	.short	(.L_25 - .L_24)
.L_24:
        /*0004*/ 	.word	0x00000082


	//----- nvinfo : EIATTR_KPARAM_INFO
	.align		4
.L_25:
        /*0008*/ 	.byte	0x04, 0x17
        /*000a*/ 	.short	(.L_27 - .L_26)
.L_26:
        /*000c*/ 	.word	0x00000000
        /*0010*/ 	.short	0x0001
        /*0012*/ 	.short	0x0008
        /*0014*/ 	.byte	0x00, 0xf5, 0x21, 0x00


	//----- nvinfo : EIATTR_KPARAM_INFO
	.align		4
.L_27:
        /*0018*/ 	.byte	0x04, 0x17
        /*001a*/ 	.short	(.L_29 - .L_28)
.L_28:
        /*001c*/ 	.word	0x00000000
        /*0020*/ 	.short	0x0000
        /*0022*/ 	.short	0x0000
        /*0024*/ 	.byte	0x00, 0xf5, 0x21, 0x00


	//----- nvinfo : EIATTR_SPARSE_MMA_MASK
	.align		4
.L_29:
        /*0028*/ 	.byte	0x03, 0x50
        /*002a*/ 	.short	0x0000


	//----- nvinfo : EIATTR_MAXREG_COUNT
	.align		4
        /*002c*/ 	.byte	0x03, 0x1b
        /*002e*/ 	.short	0x00ff


	//----- nvinfo : EIATTR_NUM_BARRIERS
	.align		4
        /*0030*/ 	.byte	0x02, 0x4c
        /*0032*/ 	.byte	0x01
	.zero		1


	//----- nvinfo : EIATTR_MERCURY_ISA_VERSION
	.align		4
        /*0034*/ 	.byte	0x03, 0x5f
        /*0036*/ 	.short	0x0101


	//----- nvinfo : EIATTR_VRC_CTA_INIT_COUNT
	.align		4
        /*0038*/ 	.byte	0x02, 0x4a
	.zero		1
	.zero		1


	//----- nvinfo : EIATTR_EXIT_INSTR_OFFSETS
	.align		4
        /*003c*/ 	.byte	0x04, 0x1c
        /*003e*/ 	.short	(.L_31 - .L_30)


	//   ....[0]....
.L_30:
        /*0040*/ 	.word	0x000002a0


	//   ....[1]....
        /*0044*/ 	.word	0x00000310


	//----- nvinfo : EIATTR_CBANK_PARAM_SIZE
	.align		4
.L_31:
        /*0048*/ 	.byte	0x03, 0x19
        /*004a*/ 	.short	0x0010


	//----- nvinfo : EIATTR_PARAM_CBANK
	.align		4
        /*004c*/ 	.byte	0x04, 0x0a
        /*004e*/ 	.short	(.L_33 - .L_32)
	.align		4
.L_32:
        /*0050*/ 	.word	index@(.nv.constant0._Z48reduce_sum_segmented_coarsened_multiblock_kernelPfS_)
        /*0054*/ 	.short	0x0380
        /*0056*/ 	.short	0x0010


	//----- nvinfo : EIATTR_SW_WAR
	.align		4
.L_33:
        /*0058*/ 	.byte	0x04, 0x36
        /*005a*/ 	.short	(.L_35 - .L_34)
.L_34:
        /*005c*/ 	.word	0x00000008
.L_35:


//--------------------- .nv.info._Z38reduce_sum_segmented_multiblock_kernelPfS_ --------------------------
	.section	.nv.info._Z38reduce_sum_segmented_multiblock_kernelPfS_,"",@"SHT_CUDA_INFO"
	.sectionflags	@""
	.align	4


	//----- nvinfo : EIATTR_CUDA_API_VERSION
	.align		4
        /*0000*/ 	.byte	0x04, 0x37
        /*0002*/ 	.short	(.L_37 - .L_36)
.L_36:
        /*0004*/ 	.word	0x00000082


	//----- nvinfo : EIATTR_KPARAM_INFO
	.align		4
.L_37:
        /*0008*/ 	.byte	0x04, 0x17
        /*000a*/ 	.short	(.L_39 - .L_38)
.L_38:
        /*000c*/ 	.word	0x00000000
        /*0010*/ 	.short	0x0001
        /*0012*/ 	.short	0x0008
        /*0014*/ 	.byte	0x00, 0xf5, 0x21, 0x00


	//----- nvinfo : EIATTR_KPARAM_INFO
	.align		4
.L_39:
        /*0018*/ 	.byte	0x04, 0x17
        /*001a*/ 	.short	(.L_41 - .L_40)
.L_40:
        /*001c*/ 	.word	0x00000000
        /*0020*/ 	.short	0x0000
        /*0022*/ 	.short	0x0000
        /*0024*/ 	.byte	0x00, 0xf5, 0x21, 0x00


	//----- nvinfo : EIATTR_SPARSE_MMA_MASK
	.align		4
.L_41:
        /*0028*/ 	.byte	0x03, 0x50
        /*002a*/ 	.short	0x0000


	//----- nvinfo : EIATTR_MAXREG_COUNT
	.align		4
        /*002c*/ 	.byte	0x03, 0x1b
        /*002e*/ 	.short	0x00ff


	//----- nvinfo : EIATTR_NUM_BARRIERS
	.align		4
        /*0030*/ 	.byte	0x02, 0x4c
        /*0032*/ 	.byte	0x01
	.zero		1


	//----- nvinfo : EIATTR_MERCURY_ISA_VERSION
	.align		4
        /*0034*/ 	.byte	0x03, 0x5f
        /*0036*/ 	.short	0x0101


	//----- nvinfo : EIATTR_VRC_CTA_INIT_COUNT
	.align		4
        /*0038*/ 	.byte	0x02, 0x4a
	.zero		1
	.zero		1


	//----- nvinfo : EIATTR_EXIT_INSTR_OFFSETS
	.align		4
        /*003c*/ 	.byte	0x04, 0x1c
        /*003e*/ 	.short	(.L_43 - .L_42)


	//   ....[0]....
.L_42:
        /*0040*/ 	.word	0x00000220


	//   ....[1]....
        /*0044*/ 	.word	0x00000290


	//----- nvinfo : EIATTR_CBANK_PARAM_SIZE
	.align		4
.L_43:
        /*0048*/ 	.byte	0x03, 0x19
        /*004a*/ 	.short	0x0010


	//----- nvinfo : EIATTR_PARAM_CBANK
	.align		4
        /*004c*/ 	.byte	0x04, 0x0a
        /*004e*/ 	.short	(.L_45 - .L_44)
	.align		4
.L_44:
        /*0050*/ 	.word	index@(.nv.constant0._Z38reduce_sum_segmented_multiblock_kernelPfS_)
        /*0054*/ 	.short	0x0380
        /*0056*/ 	.short	0x0010


	//----- nvinfo : EIATTR_SW_WAR
	.align		4
.L_45:
        /*0058*/ 	.byte	0x04, 0x36
        /*005a*/ 	.short	(.L_47 - .L_46)
.L_46:
        /*005c*/ 	.word	0x00000008
.L_47:


//--------------------- .nv.info._Z42reduce_sum_improved_gmem_multiblock_kernelPfS_ --------------------------
	.section	.nv.info._Z42reduce_sum_improved_gmem_multiblock_kernelPfS_,"",@"SHT_CUDA_INFO"
	.sectionflags	@""
	.align	4


	//----- nvinfo : EIATTR_CUDA_API_VERSION
	.align		4
        /*0000*/ 	.byte	0x04, 0x37
        /*0002*/ 	.short	(.L_49 - .L_48)
.L_48:
        /*0004*/ 	.word	0x00000082


	//----- nvinfo : EIATTR_KPARAM_INFO
	.align		4
.L_49:
        /*0008*/ 	.byte	0x04, 0x17
        /*000a*/ 	.short	(.L_51 - .L_50)
.L_50:
        /*000c*/ 	.word	0x00000000
        /*0010*/ 	.short	0x0001
        /*0012*/ 	.short	0x0008
        /*0014*/ 	.byte	0x00, 0xf5, 0x21, 0x00


	//----- nvinfo : EIATTR_KPARAM_INFO
	.align		4
.L_51:
        /*0018*/ 	.byte	0x04, 0x17
        /*001a*/ 	.short	(.L_53 - .L_52)
.L_52:
        /*001c*/ 	.word	0x00000000
        /*0020*/ 	.short	0x0000
        /*0022*/ 	.short	0x0000
        /*0024*/ 	.byte	0x00, 0xf5, 0x21, 0x00


	//----- nvinfo : EIATTR_SPARSE_MMA_MASK
	.align		4
.L_53:
        /*0028*/ 	.byte	0x03, 0x50
        /*002a*/ 	.short	0x0000


	//----- nvinfo : EIATTR_MAXREG_COUNT
	.align		4
        /*002c*/ 	.byte	0x03, 0x1b
        /*002e*/ 	.short	0x00ff


	//----- nvinfo : EIATTR_NUM_BARRIERS
	.align		4
        /*0030*/ 	.byte	0x02, 0x4c
        /*0032*/ 	.byte	0x01
	.zero		1


	//----- nvinfo : EIATTR_MERCURY_ISA_VERSION
	.align		4
        /*0034*/ 	.byte	0x03, 0x5f
        /*0036*/ 	.short	0x0101


	//----- nvinfo : EIATTR_VRC_CTA_INIT_COUNT
	.align		4
        /*0038*/ 	.byte	0x02, 0x4a
	.zero		1
	.zero		1


	//----- nvinfo : EIATTR_EXIT_INSTR_OFFSETS
	.align		4
        /*003c*/ 	.byte	0x04, 0x1c
        /*003e*/ 	.short	(.L_55 - .L_54)


	//   ....[0]....
.L_54:
        /*0040*/ 	.word	0x000001b0


	//   ....[1]....
        /*0044*/ 	.word	0x00000210


	//----- nvinfo : EIATTR_CRS_STACK_SIZE
	.align		4
.L_55:
        /*0048*/ 	.byte	0x04, 0x1e
        /*004a*/ 	.short	(.L_57 - .L_56)
.L_56:
        /*004c*/ 	.word	0x00000000


	//----- nvinfo : EIATTR_CBANK_PARAM_SIZE
	.align		4
.L_57:
        /*0050*/ 	.byte	0x03, 0x19
        /*0052*/ 	.short	0x0010


	//----- nvinfo : EIATTR_PARAM_CBANK
	.align		4
        /*0054*/ 	.byte	0x04, 0x0a
        /*0056*/ 	.short	(.L_59 - .L_58)
	.align		4
.L_58:
        /*0058*/ 	.word	index@(.nv.constant0._Z42reduce_sum_improved_gmem_multiblock_kernelPfS_)
        /*005c*/ 	.short	0x0380
        /*005e*/ 	.short	0x0010


	//----- nvinfo : EIATTR_SW_WAR
	.align		4
.L_59:
        /*0060*/ 	.byte	0x04, 0x36
        /*0062*/ 	.short	(.L_61 - .L_60)
.L_60:
        /*0064*/ 	.word	0x00000008
.L_61:


//--------------------- .nv.info._Z38reduce_sum_poor_gmem_multiblock_kernelPfS_ --------------------------
	.section	.nv.info._Z38reduce_sum_poor_gmem_multiblock_kernelPfS_,"",@"SHT_CUDA_INFO"
	.sectionflags	@""
	.align	4


	//----- nvinfo : EIATTR_CUDA_API_VERSION
	.align		4
        /*0000*/ 	.byte	0x04, 0x37
        /*0002*/ 	.short	(.L_63 - .L_62)
.L_62:
        /*0004*/ 	.word	0x00000082


	//----- nvinfo : EIATTR_KPARAM_INFO
	.align		4
.L_63:
        /*0008*/ 	.byte	0x04, 0x17
        /*000a*/ 	.short	(.L_65 - .L_64)
.L_64:
        /*000c*/ 	.word	0x00000000
        /*0010*/ 	.short	0x0001
        /*0012*/ 	.short	0x0008
        /*0014*/ 	.byte	0x00, 0xf5, 0x21, 0x00


	//----- nvinfo : EIATTR_KPARAM_INFO
	.align		4
.L_65:
        /*0018*/ 	.byte	0x04, 0x17
        /*001a*/ 	.short	(.L_67 - .L_66)
.L_66:
        /*001c*/ 	.word	0x00000000
        /*0020*/ 	.short	0x0000
        /*0022*/ 	.short	0x0000
        /*0024*/ 	.byte	0x00, 0xf5, 0x21, 0x00


	//----- nvinfo : EIATTR_SPARSE_MMA_MASK
	.align		4
.L_67:
        /*0028*/ 	.byte	0x03, 0x50
        /*002a*/ 	.short	0x0000


	//----- nvinfo : EIATTR_MAXREG_COUNT
	.align		4
        /*002c*/ 	.byte	0x03, 0x1b
        /*002e*/ 	.short	0x00ff


	//----- nvinfo : EIATTR_NUM_BARRIERS
	.align		4
        /*0030*/ 	.byte	0x02, 0x4c
        /*0032*/ 	.byte	0x01
	.zero		1


	//----- nvinfo : EIATTR_MERCURY_ISA_VERSION
	.align		4
        /*0034*/ 	.byte	0x03, 0x5f
        /*0036*/ 	.short	0x0101


	//----- nvinfo : EIATTR_VRC_CTA_INIT_COUNT
	.align		4
        /*0038*/ 	.byte	0x02, 0x4a
	.zero		1
	.zero		1


	//----- nvinfo : EIATTR_EXIT_INSTR_OFFSETS
	.align		4
        /*003c*/ 	.byte	0x04, 0x1c
        /*003e*/ 	.short	(.L_69 - .L_68)


	//   ....[0]....
.L_68:
        /*0040*/ 	.word	0x000001c0


	//   ....[1]....
        /*0044*/ 	.word	0x00000220


	//----- nvinfo : EIATTR_CRS_STACK_SIZE
	.align		4
.L_69:
        /*0048*/ 	.byte	0x04, 0x1e
        /*004a*/ 	.short	(.L_71 - .L_70)
.L_70:
        /*004c*/ 	.word	0x00000000


	//----- nvinfo : EIATTR_CBANK_PARAM_SIZE
	.align		4
.L_71:
        /*0050*/ 	.byte	0x03, 0x19
        /*0052*/ 	.short	0x0010


	//----- nvinfo : EIATTR_PARAM_CBANK
	.align		4
        /*0054*/ 	.byte	0x04, 0x0a
        /*0056*/ 	.short	(.L_73 - .L_72)
	.align		4
.L_72:
        /*0058*/ 	.word	index@(.nv.constant0._Z38reduce_sum_poor_gmem_multiblock_kernelPfS_)
        /*005c*/ 	.short	0x0380
        /*005e*/ 	.short	0x0010


	//----- nvinfo : EIATTR_SW_WAR
	.align		4
.L_73:
        /*0060*/ 	.byte	0x04, 0x36
        /*0062*/ 	.short	(.L_75 - .L_74)
.L_74:
        /*0064*/ 	.word	0x00000008
.L_75:


//--------------------- .nv.callgraph             --------------------------
	.section	.nv.callgraph,"",@"SHT_CUDA_CALLGRAPH"
	.align	4
	.sectionentsize	8
	.align		4
        /*0000*/ 	.word	0x00000000
	.align		4
        /*0004*/ 	.word	0xffffffff
	.align		4
        /*0008*/ 	.word	0x00000000
	.align		4
        /*000c*/ 	.word	0xfffffffe
	.align		4
        /*0010*/ 	.word	0x00000000
	.align		4
        /*0014*/ 	.word	0xfffffffd
	.align		4
        /*0018*/ 	.word	0x00000000
	.align		4
        /*001c*/ 	.word	0xfffffffc


//--------------------- .text._Z48reduce_sum_segmented_coarsened_multiblock_kernelPfS_ --------------------------
	.section	.text._Z48reduce_sum_segmented_coarsened_multiblock_kernelPfS_,"ax",@progbits
	.align	128
        .global         _Z48reduce_sum_segmented_coarsened_multiblock_kernelPfS_
        .type           _Z48reduce_sum_segmented_coarsened_multiblock_kernelPfS_,@function
        .size           _Z48reduce_sum_segmented_coarsened_multiblock_kernelPfS_,(.L_x_14 - _Z48reduce_sum_segmented_coarsened_multiblock_kernelPfS_)
        .other          _Z48reduce_sum_segmented_coarsened_multiblock_kernelPfS_,@"STO_CUDA_ENTRY STV_DEFAULT"
_Z48reduce_sum_segmented_coarsened_multiblock_kernelPfS_:
.text._Z48reduce_sum_segmented_coarsened_multiblock_kernelPfS_:
[----:B------:R-:W-:Y:S01]  /*0000*/  LDC R1, c[0x0][0x37c] ;  /* 0x0000df00ff017b82 */ /* 0x000fe20000000800 */
[----:B------:R-:W0:Y:S01]  /*0010*/  S2R R3, SR_CTAID.X ;  /* 0x0000000000037919 */ /* 0x000e220000002500 */
[----:B------:R-:W0:Y:S06]  /*0020*/  LDCU UR8, c[0x0][0x360] ;  /* 0x00006c00ff0877ac */ /* 0x000e2c0008000800 */
[----:B------:R-:W1:Y:S01]  /*0030*/  LDC.64 R8, c[0x0][0x380] ;  /* 0x0000e000ff087b82 */ /* 0x000e620000000a00 */
[----:B------:R-:W2:Y:S01]  /*0040*/  S2R R0, SR_TID.X ;  /* 0x0000000000007919 */ /* 0x000ea20000002100 */
[----:B------:R-:W3:Y:S01]  /*0050*/  LDCU.64 UR6, c[0x0][0x358] ;  /* 0x00006b00ff0677ac */ /* 0x000ee20008000a00 */
[----:B0-----:R-:W-:-:S05]  /*0060*/  IMAD R3, R3, UR8, RZ ;  /* 0x0000000803037c24 */ /* 0x001fca000f8e02ff */
[----:B--2---:R-:W-:-:S04]  /*0070*/  LEA R7, R3, R0, 0x2 ;  /* 0x0000000003077211 */ /* 0x004fc800078e10ff */
[C---:B------:R-:W-:Y:S01]  /*0080*/  IADD3 R5, PT, PT, R7.reuse, 0x200, RZ ;  /* 0x0000020007057810 */ /* 0x040fe20007ffe0ff */
[C---:B-1----:R-:W-:Y:S01]  /*0090*/  IMAD.WIDE.U32 R2, R7.reuse, 0x4, R8 ;  /* 0x0000000407027825 */ /* 0x042fe200078e0008 */
[----:B------:R-:W-:-:S03]  /*00a0*/  IADD3 R11, PT, PT, R7, 0x400, RZ ;  /* 0x00000400070b7810 */ /* 0x000fc60007ffe0ff */
[--C-:B------:R-:W-:Y:S01]  /*00b0*/  IMAD.WIDE.U32 R4, R5, 0x4, R8.reuse ;  /* 0x0000000405047825 */ /* 0x100fe200078e0008 */
[----:B------:R-:W-:Y:S01]  /*00c0*/  IADD3 R13, PT, PT, R7, 0x600, RZ ;  /* 0x00000600070d7810 */ /* 0x000fe20007ffe0ff */
[----:B---3--:R0:W2:Y:S02]  /*00d0*/  LDG.E R2, desc[UR6][R2.64] ;  /* 0x0000000602027981 */ /* 0x0080a4000c1e1900 */
[--C-:B------:R-:W-:Y:S02]  /*00e0*/  IMAD.WIDE.U32 R6, R11, 0x4, R8.reuse ;  /* 0x000000040b067825 */ /* 0x100fe400078e0008 */
[----:B------:R-:W2:Y:S02]  /*00f0*/  LDG.E R5, desc[UR6][R4.64] ;  /* 0x0000000604057981 */ /* 0x000ea4000c1e1900 */
[----:B------:R-:W-:Y:S02]  /*0100*/  IMAD.WIDE.U32 R8, R13, 0x4, R8 ;  /* 0x000000040d087825 */ /* 0x000fe400078e0008 */
[----:B------:R-:W3:Y:S04]  /*0110*/  LDG.E R7, desc[UR6][R6.64] ;  /* 0x0000000606077981 */ /* 0x000ee8000c1e1900 */
[----:B------:R-:W4:Y:S01]  /*0120*/  LDG.E R9, desc[UR6][R8.64] ;  /* 0x0000000608097981 */ /* 0x000f22000c1e1900 */
[----:B------:R-:W1:Y:S01]  /*0130*/  S2UR UR5, SR_CgaCtaId ;  /* 0x00000000000579c3 */ /* 0x000e620000008800 */
[----:B------:R-:W-:Y:S01]  /*0140*/  UMOV UR4, 0x400 ;  /* 0x0000040000047882 */ /* 0x000fe20000000000 */
[----:B------:R-:W-:Y:S01]  /*0150*/  UISETP.GE.U32.AND UP0, UPT, UR8, 0x2, UPT ;  /* 0x000000020800788c */ /* 0x000fe2000bf06070 */
[----:B------:R-:W-:Y:S01]  /*0160*/  ISETP.NE.AND P0, PT, R0, RZ, PT ;  /* 0x000000ff0000720c */ /* 0x000fe20003f05270 */
[----:B-1----:R-:W-:-:S06]  /*0170*/  ULEA UR4, UR5, UR4, 0x18 ;  /* 0x0000000405047291 */ /* 0x002fcc000f8ec0ff */
[----:B0-----:R-:W-:Y:S01]  /*0180*/  LEA R3, R0, UR4, 0x2 ;  /* 0x0000000400037c11 */ /* 0x001fe2000f8e10ff */
[----:B--2---:R-:W-:-:S04]  /*0190*/  FADD R10, R2, R5 ;  /* 0x00000005020a7221 */ /* 0x004fc80000000000 */
[----:B---3--:R-:W-:-:S04]  /*01a0*/  FADD R10, R10, R7 ;  /* 0x000000070a0a7221 */ /* 0x008fc80000000000 */
[----:B----4-:R-:W-:-:S05]  /*01b0*/  FADD R10, R10, R9 ;  /* 0x000000090a0a7221 */ /* 0x010fca0000000000 */
[----:B------:R0:W-:Y:S01]  /*01c0*/  STS [R3], R10 ;  /* 0x0000000a03007388 */ /* 0x0001e20000000800 */
[----:B------:R-:W-:Y:S05]  /*01d0*/  BRA.U !UP0, `(.L_x_0) ;  /* 0x0000000108307547 */ /* 0x000fea000b800000 */
[----:B------:R-:W-:-:S07]  /*01e0*/  MOV R2, UR8 ;  /* 0x0000000800027c02 */ /* 0x000fce0008000f00 */
.L_x_1:
[----:B------:R-:W-:Y:S01]  /*01f0*/  BAR.SYNC.DEFER_BLOCKING 0x0 ;  /* 0x0000000000007b1d */ /* 0x000fe20000010000 */
[----:B------:R-:W-:-:S04]  /*0200*/  SHF.R.U32.HI R7, RZ, 0x1, R2 ;  /* 0x00000001ff077819 */ /* 0x000fc80000011602 */
[----:B------:R-:W-:-:S13]  /*0210*/  ISETP.GE.U32.AND P1, PT, R0, R7, PT ;  /* 0x000000070000720c */ /* 0x000fda0003f26070 */
[----:B------:R-:W-:Y:S01]  /*0220*/  @!P1 LEA R4, R7, R3, 0x2 ;  /* 0x0000000307049211 */ /* 0x000fe200078e10ff */
[----:B------:R-:W-:Y:S05]  /*0230*/  @!P1 LDS R5, [R3] ;  /* 0x0000000003059984 */ /* 0x000fea0000000800 */
[----:B------:R-:W1:Y:S02]  /*0240*/  @!P1 LDS R4, [R4] ;  /* 0x0000000004049984 */ /* 0x000e640000000800 */
[----:B-1----:R-:W-:-:S05]  /*0250*/  @!P1 FADD R6, R4, R5 ;  /* 0x0000000504069221 */ /* 0x002fca0000000000 */
[----:B------:R1:W-:Y:S01]  /*0260*/  @!P1 STS [R3], R6 ;  /* 0x0000000603009388 */ /* 0x0003e20000000800 */
[----:B------:R-:W-:Y:S02]  /*0270*/  ISETP.GT.U32.AND P1, PT, R2, 0x3, PT ;  /* 0x000000030200780c */ /* 0x000fe40003f24070 */
[----:B------:R-:W-:-:S11]  /*0280*/  MOV R2, R7 ;  /* 0x0000000700027202 */ /* 0x000fd60000000f00 */
[----:B-1----:R-:W-:Y:S05]  /*0290*/  @P1 BRA `(.L_x_1) ;  /* 0xfffffffc00d41947 */ /* 0x002fea000383ffff */
.L_x_0:
[----:B------:R-:W-:Y:S05]  /*02a0*/  @P0 EXIT ;  /* 0x000000000000094d */ /* 0x000fea0003800000 */
[----:B------:R-:W1:Y:S01]  /*02b0*/  S2UR UR5, SR_CgaCtaId ;  /* 0x00000000000579c3 */ /* 0x000e620000008800 */
[----:B------:R-:W-:-:S07]  /*02c0*/  UMOV UR4, 0x400 ;  /* 0x0000040000047882 */ /* 0x000fce0000000000 */
[----:B0-----:R-:W0:Y:S01]  /*02d0*/  LDC.64 R2, c[0x0][0x388] ;  /* 0x0000e200ff027b82 */ /* 0x001e220000000a00 */
[----:B-1----:R-:W-:-:S09]  /*02e0*/  ULEA UR4, UR5, UR4, 0x18 ;  /* 0x0000000405047291 */ /* 0x002fd2000f8ec0ff */
[----:B------:R-:W0:Y:S04]  /*02f0*/  LDS R5, [UR4] ;  /* 0x00000004ff057984 */ /* 0x000e280008000800 */
[----:B0-----:R-:W-:Y:S01]  /*0300*/  REDG.E.ADD.F32.FTZ.RN.STRONG.GPU desc[UR6][R2.64], R5 ;  /* 0x00000005020079a6 */ /* 0x001fe2000c12f306 */
[----:B------:R-:W-:Y:S05]  /*0310*/  EXIT ;  /* 0x000000000000794d */ /* 0x000fea0003800000 */
.L_x_2:
[----:B------:R-:W-:-:S00]  /*0320*/  BRA `(.L_x_2) ;  /* 0xfffffffc00fc7947 */ /* 0x000fc0000383ffff */
[----:B------:R-:W-:-:S00]  /*0330*/  NOP ;  /* 0x0000000000007918 */ /* 0x000fc00000000000 */
        /* <DEDUP_REMOVED lines=12> */
.L_x_14:


//--------------------- .text._Z38reduce_sum_segmented_multiblock_kernelPfS_ --------------------------
	.section	.text._Z38reduce_sum_segmented_multiblock_kernelPfS_,"ax",@progbits
	.align	128
        .global         _Z38reduce_sum_segmented_multiblock_kernelPfS_
        .type           _Z38reduce_sum_segmented_multiblock_kernelPfS_,@function
        .size           _Z38reduce_sum_segmented_multiblock_kernelPfS_,(.L_x_15 - _Z38reduce_sum_segmented_multiblock_kernelPfS_)
        .other          _Z38reduce_sum_segmented_multiblock_kernelPfS_,@"STO_CUDA_ENTRY STV_DEFAULT"
_Z38reduce_sum_segmented_multiblock_kernelPfS_:
.text._Z38reduce_sum_segmented_multiblock_kernelPfS_:
        /* <DEDUP_REMOVED lines=9> */
[----:B-1----:R-:W-:-:S04]  /*0090*/  IMAD.WIDE.U32 R2, R3, 0x4, R4 ;  /* 0x0000000403027825 */ /* 0x002fc800078e0004 */
[----:B------:R-:W-:Y:S02]  /*00a0*/  IMAD.WIDE.U32 R4, R7, 0x4, R4 ;  /* 0x0000000407047825 */ /* 0x000fe400078e0004 */
[----:B---3--:R-:W2:Y:S04]  /*00b0*/  LDG.E R2, desc[UR6][R2.64] ;  /* 0x0000000602027981 */ /* 0x008ea8000c1e1900 */
[----:B------:R-:W2:Y:S01]  /*00c0*/  LDG.E R5, desc[UR6][R4.64] ;  /* 0x0000000604057981 */ /* 0x000ea2000c1e1900 */
[----:B------:R-:W0:Y:S01]  /*00d0*/  S2UR UR5, SR_CgaCtaId ;  /* 0x00000000000579c3 */ /* 0x000e220000008800 */
[----:B------:R-:W-:Y:S01]  /*00e0*/  UMOV UR4, 0x400 ;  /* 0x0000040000047882 */ /* 0x000fe20000000000 */
[----:B------:R-:W-:Y:S01]  /*00f0*/  UISETP.GE.U32.AND UP0, UPT, UR8, 0x2, UPT ;  /* 0x000000020800788c */ /* 0x000fe2000bf06070 */
[----:B------:R-:W-:Y:S01]  /*0100*/  ISETP.NE.AND P0, PT, R9, RZ, PT ;  /* 0x000000ff0900720c */ /* 0x000fe20003f05270 */
[----:B0-----:R-:W-:-:S06]  /*0110*/  ULEA UR4, UR5, UR4, 0x18 ;  /* 0x0000000405047291 */ /* 0x001fcc000f8ec0ff */
[----:B------:R-:W-:Y:S01]  /*0120*/  LEA R7, R9, UR4, 0x2 ;  /* 0x0000000409077c11 */ /* 0x000fe2000f8e10ff */
[----:B--2---:R-:W-:-:S05]  /*0130*/  FADD R0, R2, R5 ;  /* 0x0000000502007221 */ /* 0x004fca0000000000 */
[----:B------:R0:W-:Y:S01]  /*0140*/  STS [R7], R0 ;  /* 0x0000000007007388 */ /* 0x0001e20000000800 */
[----:B------:R-:W-:Y:S05]  /*0150*/  BRA.U !UP0, `(.L_x_3) ;  /* 0x0000000108307547 */ /* 0x000fea000b800000 */
[----:B0-----:R-:W-:-:S07]  /*0160*/  IMAD.U32 R0, RZ, RZ, UR8 ;  /* 0x00000008ff007e24 */ /* 0x001fce000f8e00ff */
.L_x_4:
[----:B------:R-:W-:Y:S01]  /*0170*/  BAR.SYNC.DEFER_BLOCKING 0x0 ;  /* 0x0000000000007b1d */ /* 0x000fe20000010000 */
[----:B------:R-:W-:-:S04]  /*0180*/  SHF.R.U32.HI R6, RZ, 0x1, R0 ;  /* 0x00000001ff067819 */ /* 0x000fc80000011600 */
[----:B------:R-:W-:-:S13]  /*0190*/  ISETP.GE.U32.AND P1, PT, R9, R6, PT ;  /* 0x000000060900720c */ /* 0x000fda0003f26070 */
[----:B------:R-:W-:Y:S01]  /*01a0*/  @!P1 LEA R2, R6, R7, 0x2 ;  /* 0x0000000706029211 */ /* 0x000fe200078e10ff */
[----:B------:R-:W-:Y:S05]  /*01b0*/  @!P1 LDS R3, [R7] ;  /* 0x0000000007039984 */ /* 0x000fea0000000800 */
[----:B------:R-:W0:Y:S02]  /*01c0*/  @!P1 LDS R2, [R2] ;  /* 0x0000000002029984 */ /* 0x000e240000000800 */
[----:B0-----:R-:W-:-:S05]  /*01d0*/  @!P1 FADD R4, R2, R3 ;  /* 0x0000000302049221 */ /* 0x001fca0000000000 */
[----:B------:R1:W-:Y:S01]  /*01e0*/  @!P1 STS [R7], R4 ;  /* 0x0000000407009388 */ /* 0x0003e20000000800 */
[----:B------:R-:W-:Y:S01]  /*01f0*/  ISETP.GT.U32.AND P1, PT, R0, 0x3, PT ;  /* 0x000000030000780c */ /* 0x000fe20003f24070 */
[----:B------:R-:W-:-:S12]  /*0200*/  IMAD.MOV.U32 R0, RZ, RZ, R6 ;  /* 0x000000ffff007224 */ /* 0x000fd800078e0006 */
[----:B-1----:R-:W-:Y:S05]  /*0210*/  @P1 BRA `(.L_x_4) ;  /* 0xfffffffc00d41947 */ /* 0x002fea000383ffff */
.L_x_3:
[----:B------:R-:W-:Y:S05]  /*0220*/  @P0 EXIT ;  /* 0x000000000000094d */ /* 0x000fea0003800000 */
[----:B------:R-:W1:Y:S01]  /*0230*/  S2UR UR5, SR_CgaCtaId ;  /* 0x00000000000579c3 */ /* 0x000e620000008800 */
[----:B------:R-:W-:-:S07]  /*0240*/  UMOV UR4, 0x400 ;  /* 0x0000040000047882 */ /* 0x000fce0000000000 */
[----:B------:R-:W2:Y:S01]  /*0250*/  LDC.64 R2, c[0x0][0x388] ;  /* 0x0000e200ff027b82 */ /* 0x000ea20000000a00 */
[----:B-1----:R-:W-:-:S09]  /*0260*/  ULEA UR4, UR5, UR4, 0x18 ;  /* 0x0000000405047291 */ /* 0x002fd2000f8ec0ff */
[----:B------:R-:W2:Y:S04]  /*0270*/  LDS R5, [UR4] ;  /* 0x00000004ff057984 */ /* 0x000ea80008000800 */
[----:B--2---:R-:W-:Y:S01]  /*0280*/  REDG.E.ADD.F32.FTZ.RN.STRONG.GPU desc[UR6][R2.64], R5 ;  /* 0x00000005020079a6 */ /* 0x004fe2000c12f306 */
[----:B------:R-:W-:Y:S05]  /*0290*/  EXIT ;  /* 0x000000000000794d */ /* 0x000fea0003800000 */
.L_x_5:
        /* <DEDUP_REMOVED lines=14> */
.L_x_15:


//--------------------- .text._Z42reduce_sum_improved_gmem_multiblock_kernelPfS_ --------------------------
	.section	.text._Z42reduce_sum_improved_gmem_multiblock_kernelPfS_,"ax",@progbits
	.align	128
        .global         _Z42reduce_sum_improved_gmem_multiblock_kernelPfS_
        .type           _Z42reduce_sum_improved_gmem_multiblock_kernelPfS_,@function
        .size           _Z42reduce_sum_improved_gmem_multiblock_kernelPfS_,(.L_x_16 - _Z42reduce_sum_improved_gmem_multiblock_kernelPfS_)
        .other          _Z42reduce_sum_improved_gmem_multiblock_kernelPfS_,@"STO_CUDA_ENTRY STV_DEFAULT"
_Z42reduce_sum_improved_gmem_multiblock_kernelPfS_:
.text._Z42reduce_sum_improved_gmem_multiblock_kernelPfS_:
[----:B------:R-:W-:Y:S01]  /*0000*/  LDC R1, c[0x0][0x37c] ;  /* 0x0000df00ff017b82 */ /* 0x000fe20000000800 */
[----:B------:R-:W0:Y:S01]  /*0010*/  S2R R0, SR_CTAID.X ;  /* 0x0000000000007919 */ /* 0x000e220000002500 */
[----:B------:R-:W0:Y:S06]  /*0020*/  LDCU UR4, c[0x0][0x360] ;  /* 0x00006c00ff0477ac */ /* 0x000e2c0008000800 */
[----:B------:R-:W1:Y:S01]  /*0030*/  LDC.64 R2, c[0x0][0x380] ;  /* 0x0000e000ff027b82 */ /* 0x000e620000000a00 */
[----:B------:R-:W2:Y:S01]  /*0040*/  S2R R8, SR_TID.X ;  /* 0x0000000000087919 */ /* 0x000ea20000002100 */
[----:B------:R-:W3:Y:S06]  /*0050*/  LDCU.64 UR6, c[0x0][0x358] ;  /* 0x00006b00ff0677ac */ /* 0x000eec0008000a00 */
[----:B------:R-:W4:Y:S01]  /*0060*/  LDC.64 R6, c[0x0][0x380] ;  /* 0x0000e000ff067b82 */ /* 0x000f220000000a00 */
[----:B0-----:R-:W-:-:S05]  /*0070*/  IMAD R0, R0, UR4, RZ ;  /* 0x0000000400007c24 */ /* 0x001fca000f8e02ff */
[----:B------:R-:W-:-:S04]  /*0080*/  SHF.L.U32 R9, R0, 0x1, RZ ;  /* 0x0000000100097819 */ /* 0x000fc800000006ff */
[----:B--2---:R-:W-:-:S05]  /*0090*/  IADD3 R11, PT, PT, R9, R8, RZ ;  /* 0x00000008090b7210 */ /* 0x004fca0007ffe0ff */
[----:B-1-3--:R-:W-:-:S07]  /*00a0*/  IMAD.WIDE.U32 R2, R11, 0x4, R2 ;  /* 0x000000040b027825 */ /* 0x00afce00078e0002 */
.L_x_8:
[----:B------:R-:W-:Y:S01]  /*00b0*/  ISETP.GE.U32.AND P0, PT, R8, UR4, PT ;  /* 0x0000000408007c0c */ /* 0x000fe2000bf06070 */
[----:B------:R-:W-:-:S12]  /*00c0*/  BSSY.RECONVERGENT B0, `(.L_x_6) ;  /* 0x0000008000007945 */ /* 0x000fd80003800200 */
[----:B0-----:R-:W-:Y:S05]  /*00d0*/  @P0 BRA `(.L_x_7) ;  /* 0x0000000000180947 */ /* 0x001fea0003800000 */
[----:B------:R-:W-:Y:S01]  /*00e0*/  IADD3 R5, PT, PT, R11, UR4, RZ ;  /* 0x000000040b057c10 */ /* 0x000fe2000fffe0ff */
[----:B------:R-:W2:Y:S04]  /*00f0*/  LDG.E R13, desc[UR6][R2.64] ;  /* 0x00000006020d7981 */ /* 0x000ea8000c1e1900 */
[----:B----4-:R-:W-:-:S06]  /*0100*/  IMAD.WIDE.U32 R4, R5, 0x4, R6 ;  /* 0x0000000405047825 */ /* 0x010fcc00078e0006 */
[----:B------:R-:W2:Y:S02]  /*0110*/  LDG.E R4, desc[UR6][R4.64] ;  /* 0x0000000604047981 */ /* 0x000ea4000c1e1900 */
[----:B--2---:R-:W-:-:S05]  /*0120*/  FADD R13, R4, R13 ;  /* 0x0000000d040d7221 */ /* 0x004fca0000000000 */
[----:B------:R0:W-:Y:S02]  /*0130*/  STG.E desc[UR6][R2.64], R13 ;  /* 0x0000000d02007986 */ /* 0x0001e4000c101906 */
.L_x_7:
[----:B------:R-:W-:Y:S05]  /*0140*/  BSYNC.RECONVERGENT B0 ;  /* 0x0000000000007941 */ /* 0x000fea0003800200 */
.L_x_6:
[----:B------:R-:W-:Y:S01]  /*0150*/  BAR.SYNC.DEFER_BLOCKING 0x0 ;  /* 0x0000000000007b1d */ /* 0x000fe20000010000 */
[----:B------:R-:W-:Y:S02]  /*0160*/  UISETP.GT.U32.AND UP0, UPT, UR4, 0x1, UPT ;  /* 0x000000010400788c */ /* 0x000fe4000bf04070 */
[----:B------:R-:W-:-:S07]  /*0170*/  USHF.R.U32.HI UR5, URZ, 0x1, UR4 ;  /* 0x00000001ff057899 */ /* 0x000fce0008011604 */
[----:B------:R-:W-:Y:S01]  /*0180*/  UMOV UR4, UR5 ;  /* 0x0000000500047c82 */ /* 0x000fe20008000000 */
[----:B------:R-:W-:Y:S05]  /*0190*/  BRA.U UP0, `(.L_x_8) ;  /* 0xfffffffd00c47547 */ /* 0x000fea000b83ffff */
[----:B------:R-:W-:-:S13]  /*01a0*/  ISETP.NE.AND P0, PT, R8, RZ, PT ;  /* 0x000000ff0800720c */ /* 0x000fda0003f05270 */
[----:B------:R-:W-:Y:S05]  /*01b0*/  @P0 EXIT ;  /* 0x000000000000094d */ /* 0x000fea0003800000 */
[----:B0-----:R-:W0:Y:S02]  /*01c0*/  LDC.64 R2, c[0x0][0x380] ;  /* 0x0000e000ff027b82 */ /* 0x001e240000000a00 */
[----:B0-----:R-:W-:-:S06]  /*01d0*/  IMAD.WIDE.U32 R2, R9, 0x4, R2 ;  /* 0x0000000409027825 */ /* 0x001fcc00078e0002 */
[----:B------:R-:W2:Y:S01]  /*01e0*/  LDG.E R3, desc[UR6][R2.64] ;  /* 0x0000000602037981 */ /* 0x000ea2000c1e1900 */
[----:B------:R-:W2:Y:S03]  /*01f0*/  LDC.64 R4, c[0x0][0x388] ;  /* 0x0000e200ff047b82 */ /* 0x000ea60000000a00 */
[----:B--2---:R-:W-:Y:S01]  /*0200*/  REDG.E.ADD.F32.FTZ.RN.STRONG.GPU desc[UR6][R4.64], R3 ;  /* 0x00000003040079a6 */ /* 0x004fe2000c12f306 */
[----:B------:R-:W-:Y:S05]  /*0210*/  EXIT ;  /* 0x000000000000794d */ /* 0x000fea0003800000 */
.L_x_9:
        /* <DEDUP_REMOVED lines=14> */
.L_x_16:


//--------------------- .text._Z38reduce_sum_poor_gmem_multiblock_kernelPfS_ --------------------------
	.section	.text._Z38reduce_sum_poor_gmem_multiblock_kernelPfS_,"ax",@progbits
	.align	128
        .global         _Z38reduce_sum_poor_gmem_multiblock_kernelPfS_
        .type           _Z38reduce_sum_poor_gmem_multiblock_kernelPfS_,@function
        .size           _Z38reduce_sum_poor_gmem_multiblock_kernelPfS_,(.L_x_17 - _Z38reduce_sum_poor_gmem_multiblock_kernelPfS_)
        .other          _Z38reduce_sum_poor_gmem_multiblock_kernelPfS_,@"STO_CUDA_ENTRY STV_DEFAULT"
_Z38reduce_sum_poor_gmem_multiblock_kernelPfS_:
.text._Z38reduce_sum_poor_gmem_multiblock_kernelPfS_:
[----:B------:R-:W-:Y:S01]  /*0000*/  LDC R1, c[0x0][0x37c] ;  /* 0x0000df00ff017b82 */ /* 0x000fe20000000800 */
[----:B------:R-:W0:Y:S01]  /*0010*/  S2R R0, SR_CTAID.X ;  /* 0x0000000000007919 */ /* 0x000e220000002500 */
[----:B------:R-:W0:Y:S06]  /*0020*/  LDCU UR8, c[0x0][0x360] ;  /* 0x00006c00ff0877ac */ /* 0x000e2c0008000800 */
[----:B------:R-:W1:Y:S01]  /*0030*/  LDC.64 R2, c[0x0][0x380] ;  /* 0x0000e000ff027b82 */ /* 0x000e620000000a00 */
[----:B------:R-:W2:Y:S01]  /*0040*/  S2R R8, SR_TID.X ;  /* 0x0000000000087919 */ /* 0x000ea20000002100 */
[----:B------:R-:W3:Y:S01]  /*0050*/  LDCU.64 UR6, c[0x0][0x358] ;  /* 0x00006b00ff0677ac */ /* 0x000ee20008000a00 */
[----:B------:R-:W-:-:S05]  /*0060*/  UMOV UR4, 0x1 ;  /* 0x0000000100047882 */ /* 0x000fca0000000000 */
[----:B------:R-:W4:Y:S01]  /*0070*/  LDC.64 R6, c[0x0][0x380] ;  /* 0x0000e000ff067b82 */ /* 0x000f220000000a00 */
[----:B0-----:R-:W-:-:S05]  /*0080*/  IMAD R0, R0, UR8, RZ ;  /* 0x0000000800007c24 */ /* 0x001fca000f8e02ff */
[----:B------:R-:W-:-:S04]  /*0090*/  SHF.L.U32 R9, R0, 0x1, RZ ;  /* 0x0000000100097819 */ /* 0x000fc800000006ff */
[----:B--2---:R-:W-:-:S05]  /*00a0*/  LEA R11, R8, R9, 0x1 ;  /* 0x00000009080b7211 */ /* 0x004fca00078e08ff */
[----:B-1-3--:R-:W-:-:S07]  /*00b0*/  IMAD.WIDE.U32 R2, R11, 0x4, R2 ;  /* 0x000000040b027825 */ /* 0x00afce00078e0002 */
.L_x_12:
[----:B------:R-:W-:Y:S01]  /*00c0*/  UIADD3 UR5, UPT, UPT, UR4, -0x1, URZ ;  /* 0xffffffff04057890 */ /* 0x000fe2000fffe0ff */
[----:B------:R-:W-:Y:S05]  /*00d0*/  BSSY.RECONVERGENT B0, `(.L_x_10) ;  /* 0x0000009000007945 */ /* 0x000fea0003800200 */
[----:B------:R-:W-:-:S13]  /*00e0*/  LOP3.LUT P0, RZ, R8, UR5, RZ, 0xc0, !PT ;  /* 0x0000000508ff7c12 */ /* 0x000fda000f80c0ff */
[----:B0-----:R-:W-:Y:S05]  /*00f0*/  @P0 BRA `(.L_x_11) ;  /* 0x0000000000180947 */ /* 0x001fea0003800000 */
[----:B------:R-:W-:Y:S01]  /*0100*/  IADD3 R5, PT, PT, R11, UR4, RZ ;  /* 0x000000040b057c10 */ /* 0x000fe2000fffe0ff */
[----:B------:R-:W2:Y:S04]  /*0110*/  LDG.E R13, desc[UR6][R2.64] ;  /* 0x00000006020d7981 */ /* 0x000ea8000c1e1900 */
[----:B----4-:R-:W-:-:S06]  /*0120*/  IMAD.WIDE.U32 R4, R5, 0x4, R6 ;  /* 0x0000000405047825 */ /* 0x010fcc00078e0006 */
[----:B------:R-:W2:Y:S02]  /*0130*/  LDG.E R4, desc[UR6][R4.64] ;  /* 0x0000000604047981 */ /* 0x000ea4000c1e1900 */
[----:B--2---:R-:W-:-:S05]  /*0140*/  FADD R13, R4, R13 ;  /* 0x0000000d040d7221 */ /* 0x004fca0000000000 */
[----:B------:R0:W-:Y:S02]  /*0150*/  STG.E desc[UR6][R2.64], R13 ;  /* 0x0000000d02007986 */ /* 0x0001e4000c101906 */
.L_x_11:
[----:B------:R-:W-:Y:S05]  /*0160*/  BSYNC.RECONVERGENT B0 ;  /* 0x0000000000007941 */ /* 0x000fea0003800200 */
.L_x_10:
[----:B------:R-:W-:Y:S01]  /*0170*/  BAR.SYNC.DEFER_BLOCKING 0x0 ;  /* 0x0000000000007b1d */ /* 0x000fe20000010000 */
[----:B------:R-:W-:-:S04]  /*0180*/  USHF.L.U32 UR4, UR4, 0x1, URZ ;  /* 0x0000000104047899 */ /* 0x000fc800080006ff */
[----:B------:R-:W-:-:S09]  /*0190*/  UISETP.GT.U32.AND UP0, UPT, UR4, UR8, UPT ;  /* 0x000000080400728c */ /* 0x000fd2000bf04070 */
[----:B------:R-:W-:Y:S05]  /*01a0*/  BRA.U !UP0, `(.L_x_12) ;  /* 0xfffffffd08c47547 */ /* 0x000fea000b83ffff */
        /* <DEDUP_REMOVED lines=8> */
.L_x_13:
        /* <DEDUP_REMOVED lines=13> */
.L_x_17:


//--------------------- .nv.shared._Z48reduce_sum_segmented_coarsened_multiblock_kernelPfS_ --------------------------
	.section	.nv.shared._Z48reduce_sum_segmented_coarsened_multiblock_kernelPfS_,"aw",@nobits
	.sectionflags	@""
	.align	4
.nv.shared._Z48reduce_sum_segmented_coarsened_multiblock_kernelPfS_:
	.zero		3072


//--------------------- .nv.shared.reserved.0     --------------------------
	.section	.nv.shared.reserved.0,"aw",@nobits
	.weak		__nv_reservedSMEM_offset_0_alias
	.size		__nv_reservedSMEM_offset_0_alias, 0, 64
	.other		__nv_reservedSMEM_offset_0_alias,@"STO_CUDA_RESERVED_SHARED STV_DEFAULT"
__nv_reservedSMEM_offset_0_alias:
	.zero		0
	.zero		64


//--------------------- .nv.shared._Z38reduce_sum_segmented_multiblock_kernelPfS_ --------------------------
	.section	.nv.shared._Z38reduce_sum_segmented_multiblock_kernelPfS_,"aw",@nobits
	.sectionflags	@""
	.align	4
.nv.shared._Z38reduce_sum_segmented_multiblock_kernelPfS_:
	.zero		5120


//--------------------- .nv.constant0._Z48reduce_sum_segmented_coarsened_multiblock_kernelPfS_ --------------------------
	.section	.nv.constant0._Z48reduce_sum_segmented_coarsened_multiblock_kernelPfS_,"a",@progbits
	.sectionflags	@""
	.align	4
.nv.constant0._Z48reduce_sum_segmented_coarsened_multiblock_kernelPfS_:
	.zero		912


//--------------------- .nv.constant0._Z38reduce_sum_segmented_multiblock_kernelPfS_ --------------------------
	.section	.nv.constant0._Z38reduce_sum_segmented_multiblock_kernelPfS_,"a",@progbits
	.sectionflags	@""
	.align	4
.nv.constant0._Z38reduce_sum_segmented_multiblock_kernelPfS_:
	.zero		912


//--------------------- .nv.constant0._Z42reduce_sum_improved_gmem_multiblock_kernelPfS_ --------------------------
	.section	.nv.constant0._Z42reduce_sum_improved_gmem_multiblock_kernelPfS_,"a",@progbits
	.sectionflags	@""
	.align	4
.nv.constant0._Z42reduce_sum_improved_gmem_multiblock_kernelPfS_:
	.zero		912


//--------------------- .nv.constant0._Z38reduce_sum_poor_gmem_multiblock_kernelPfS_ --------------------------
	.section	.nv.constant0._Z38reduce_sum_poor_gmem_multiblock_kernelPfS_,"a",@progbits
	.sectionflags	@""
	.align	4
.nv.constant0._Z38reduce_sum_poor_gmem_multiblock_kernelPfS_:
	.zero		912


//--------------------- SYMBOLS --------------------------

	.type		.nv.reservedSmem.offset0,@object
	.size		.nv.reservedSmem.offset0,0x4
	.type		.nv.reservedSmem.cap,@object
	.size		.nv.reservedSmem.cap,0x4
